	.headerflags	@"EF_CUDA_TEXMODE_UNIFIED EF_CUDA_64BIT_ADDRESS EF_CUDA_ACCELERATORS EF_CUDA_SM90 EF_CUDA_VIRTUAL_SM(EF_CUDA_SM90)"
	.elftype	@"ET_EXEC"


//--------------------- .nv.info                  --------------------------
	.section	.nv.info,"",@"SHT_CUDA_INFO"
	.align	4


	//----- nvinfo : EIATTR_REGCOUNT
	.align		4
        /*0000*/ 	.byte	0x04, 0x2f
        /*0002*/ 	.short	(.L_2 - .L_1)
	.align		4
.L_1:
        /*0004*/ 	.word	index@(triton_per_fused_native_group_norm_28)
        /*0008*/ 	.word	0x00000020


	//----- nvinfo : EIATTR_MIN_STACK_SIZE
	.align		4
.L_2:
        /*000c*/ 	.byte	0x04, 0x12
        /*000e*/ 	.short	(.L_4 - .L_3)
	.align		4
.L_3:
        /*0010*/ 	.word	index@(triton_per_fused_native_group_norm_28)
        /*0014*/ 	.word	0x00000000


	//----- nvinfo : EIATTR_FRAME_SIZE
	.align		4
.L_4:
        /*0018*/ 	.byte	0x04, 0x11
        /*001a*/ 	.short	(.L_6 - .L_5)
	.align		4
.L_5:
        /*001c*/ 	.word	index@(triton_per_fused_native_group_norm_28)
        /*0020*/ 	.word	0x00000000


	//----- nvinfo : EIATTR_MIN_STACK_SIZE
	.align		4
.L_6:
        /*0024*/ 	.byte	0x04, 0x12
        /*0026*/ 	.short	(.L_8 - .L_7)
	.align		4
.L_7:
        /*0028*/ 	.word	index@(triton_per_fused_native_group_norm_28)
        /*002c*/ 	.word	0x00000000
.L_8:


//--------------------- .nv.info.triton_per_fused_native_group_norm_28 --------------------------
	.section	.nv.info.triton_per_fused_native_group_norm_28,"",@"SHT_CUDA_INFO"
	.sectionflags	@""
	.align	4


	//----- nvinfo : EIATTR_CUDA_API_VERSION
	.align		4
        /*0000*/ 	.byte	0x04, 0x37
        /*0002*/ 	.short	(.L_10 - .L_9)
.L_9:
        /*0004*/ 	.word	0x0000007c


	//----- nvinfo : EIATTR_KPARAM_INFO
	.align		4
.L_10:
        /*0008*/ 	.byte	0x04, 0x17
        /*000a*/ 	.short	(.L_12 - .L_11)
.L_11:
        /*000c*/ 	.word	0x00000000
        /*0010*/ 	.short	0x0005
        /*0012*/ 	.short	0x0024
        /*0014*/ 	.byte	0x00, 0xf0, 0x11, 0x00


	//----- nvinfo : EIATTR_KPARAM_INFO
	.align		4
.L_12:
        /*0018*/ 	.byte	0x04, 0x17
        /*001a*/ 	.short	(.L_14 - .L_13)
.L_13:
        /*001c*/ 	.word	0x00000000
        /*0020*/ 	.short	0x0004
        /*0022*/ 	.short	0x0020
        /*0024*/ 	.byte	0x00, 0xf0, 0x11, 0x00


	//----- nvinfo : EIATTR_KPARAM_INFO
	.align		4
.L_14:
        /*0028*/ 	.byte	0x04, 0x17
        /*002a*/ 	.short	(.L_16 - .L_15)
.L_15:
        /*002c*/ 	.word	0x00000000
        /*0030*/ 	.short	0x0003
        /*0032*/ 	.short	0x0018
        /*0034*/ 	.byte	0x00, 0xf4, 0x21, 0x00


	//----- nvinfo : EIATTR_KPARAM_INFO
	.align		4
.L_16:
        /*0038*/ 	.byte	0x04, 0x17
        /*003a*/ 	.short	(.L_18 - .L_17)
.L_17:
        /*003c*/ 	.word	0x00000000
        /*0040*/ 	.short	0x0002
        /*0042*/ 	.short	0x0010
        /*0044*/ 	.byte	0x00, 0xf4, 0x21, 0x00


	//----- nvinfo : EIATTR_KPARAM_INFO
	.align		4
.L_18:
        /*0048*/ 	.byte	0x04, 0x17
        /*004a*/ 	.short	(.L_20 - .L_19)
.L_19:
        /*004c*/ 	.word	0x00000000
        /*0050*/ 	.short	0x0001
        /*0052*/ 	.short	0x0008
        /*0054*/ 	.byte	0x00, 0xf4, 0x21, 0x00


	//----- nvinfo : EIATTR_KPARAM_INFO
	.align		4
.L_20:
        /*0058*/ 	.byte	0x04, 0x17
        /*005a*/ 	.short	(.L_22 - .L_21)
.L_21:
        /*005c*/ 	.word	0x00000000
        /*0060*/ 	.short	0x0000
        /*0062*/ 	.short	0x0000
        /*0064*/ 	.byte	0x00, 0xf4, 0x21, 0x00


	//----- nvinfo : EIATTR_SPARSE_MMA_MASK
	.align		4
.L_22:
        /*0068*/ 	.byte	0x03, 0x50
        /*006a*/ 	.short	0x0000


	//----- nvinfo : EIATTR_MAXREG_COUNT
	.align		4
        /*006c*/ 	.byte	0x03, 0x1b
        /*006e*/ 	.short	0x00ff


	//----- nvinfo : EIATTR_COOP_GROUP_MASK_REGIDS
	.align		4
        /*0070*/ 	.byte	0x04, 0x29
        /*0072*/ 	.short	(.L_24 - .L_23)


	//   ....[0]....
.L_23:
        /*0074*/ 	.word	0xffffffff


	//   ....[1]....
        /*0078*/ 	.word	0xffffffff


	//   ....[2]....
        /*007c*/ 	.word	0xffffffff


	//   ....[3]....
        /*0080*/ 	.word	0xffffffff


	//   ....[4]....
        /*0084*/ 	.word	0xffffffff


	//   ....[5]....
        /*0088*/ 	.word	0xffffffff


	//   ....[6]....
        /*008c*/ 	.word	0xffffffff


	//   ....[7]....
        /*0090*/ 	.word	0xffffffff


	//   ....[8]....
        /*0094*/ 	.word	0xffffffff


	//   ....[9]....
        /*0098*/ 	.word	0xffffffff


	//   ....[10]....
        /*009c*/ 	.word	0xffffffff


	//   ....[11]....
        /*00a0*/ 	.word	0xffffffff


	//   ....[12]....
        /*00a4*/ 	.word	0xffffffff


	//   ....[13]....
        /*00a8*/ 	.word	0xffffffff


	//   ....[14]....
        /*00ac*/ 	.word	0xffffffff


	//   ....[15]....
        /*00b0*/ 	.word	0xffffffff


	//   ....[16]....
        /*00b4*/ 	.word	0xffffffff


	//   ....[17]....
        /*00b8*/ 	.word	0xffffffff


	//   ....[18]....
        /*00bc*/ 	.word	0xffffffff


	//   ....[19]....
        /*00c0*/ 	.word	0xffffffff


	//   ....[20]....
        /*00c4*/ 	.word	0xffffffff


	//   ....[21]....
        /*00c8*/ 	.word	0xffffffff


	//   ....[22]....
        /*00cc*/ 	.word	0xffffffff


	//   ....[23]....
        /*00d0*/ 	.word	0xffffffff


	//----- nvinfo : EIATTR_COOP_GROUP_INSTR_OFFSETS
	.align		4
.L_24:
        /*00d4*/ 	.byte	0x04, 0x28
        /*00d6*/ 	.short	(.L_26 - .L_25)


	//   ....[0]....
.L_25:
        /*00d8*/ 	.word	0x00000370


	//   ....[1]....
        /*00dc*/ 	.word	0x000003a0


	//   ....[2]....
        /*00e0*/ 	.word	0x000004d0


	//   ....[3]....
        /*00e4*/ 	.word	0x000004e0


	//   ....[4]....
        /*00e8*/ 	.word	0x000004f0


	//   ....[5]....
        /*00ec*/ 	.word	0x00000500


	//   ....[6]....
        /*00f0*/ 	.word	0x00000540


	//   ....[7]....
        /*00f4*/ 	.word	0x00000560


	//   ....[8]....
        /*00f8*/ 	.word	0x00000570


	//   ....[9]....
        /*00fc*/ 	.word	0x00000580


	//   ....[10]....
        /*0100*/ 	.word	0x000005b0


	//   ....[11]....
        /*0104*/ 	.word	0x000005d0


	//   ....[12]....
        /*0108*/ 	.word	0x00000750


	//   ....[13]....
        /*010c*/ 	.word	0x000007a0


	//   ....[14]....
        /*0110*/ 	.word	0x00000880


	//   ....[15]....
        /*0114*/ 	.word	0x00000890


	//   ....[16]....
        /*0118*/ 	.word	0x000008b0


	//   ....[17]....
        /*011c*/ 	.word	0x000008c0


	//   ....[18]....
        /*0120*/ 	.word	0x000008f0


	//   ....[19]....
        /*0124*/ 	.word	0x00000910


	//   ....[20]....
        /*0128*/ 	.word	0x00000930


	//   ....[21]....
        /*012c*/ 	.word	0x000009c0


	//   ....[22]....
        /*0130*/ 	.word	0x00000a20


	//   ....[23]....
        /*0134*/ 	.word	0x00000a30


	//----- nvinfo : EIATTR_EXIT_INSTR_OFFSETS
	.align		4
.L_26:
        /*0138*/ 	.byte	0x04, 0x1c
        /*013a*/ 	.short	(.L_28 - .L_27)


	//   ....[0]....
.L_27:
        /*013c*/ 	.word	0x00000c00


	//   ....[1]....
        /*0140*/ 	.word	0x00000c50


	//----- nvinfo : EIATTR_REQNTID
	.align		4
.L_28:
        /*0144*/ 	.byte	0x04, 0x10
        /*0146*/ 	.short	(.L_30 - .L_29)
.L_29:
        /*0148*/ 	.word	0x00000100
        /*014c*/ 	.word	0x00000001
        /*0150*/ 	.word	0x00000001


	//----- nvinfo : EIATTR_CBANK_PARAM_SIZE
	.align		4
.L_30:
        /*0154*/ 	.byte	0x03, 0x19
        /*0156*/ 	.short	0x0028


	//----- nvinfo : EIATTR_PARAM_CBANK
	.align		4
        /*0158*/ 	.byte	0x04, 0x0a
        /*015a*/ 	.short	(.L_32 - .L_31)
	.align		4
.L_31:
        /*015c*/ 	.word	index@(.nv.constant0.triton_per_fused_native_group_norm_28)
        /*0160*/ 	.short	0x0210
        /*0162*/ 	.short	0x0028


	//----- nvinfo : EIATTR_SW_WAR
	.align		4
.L_32:
        /*0164*/ 	.byte	0x04, 0x36
        /*0166*/ 	.short	(.L_34 - .L_33)
.L_33:
        /*0168*/ 	.word	0x00000008
.L_34:


//--------------------- .nv.callgraph             --------------------------
	.section	.nv.callgraph,"",@"SHT_CUDA_CALLGRAPH"
	.align	4
	.sectionentsize	8
	.align		4
        /*0000*/ 	.word	0x00000000
	.align		4
        /*0004*/ 	.word	0xffffffff
	.align		4
        /*0008*/ 	.word	0x00000000
	.align		4
        /*000c*/ 	.word	0xfffffffe
	.align		4
        /*0010*/ 	.word	0x00000000
	.align		4
        /*0014*/ 	.word	0xfffffffd
	.align		4
        /*0018*/ 	.word	0x00000000
	.align		4
        /*001c*/ 	.word	0xfffffffc


//--------------------- .nv.constant4             --------------------------
	.section	.nv.constant4,"a",@progbits
	.align	8
	.align		8
.nv.constant4:
        /*0000*/ 	.dword	_$_str


//--------------------- .text.triton_per_fused_native_group_norm_28 --------------------------
	.section	.text.triton_per_fused_native_group_norm_28,"ax",@progbits
	.sectionflags	@"SHF_BARRIERS=1"
	.align	128
        .global         triton_per_fused_native_group_norm_28
        .type           triton_per_fused_native_group_norm_28,@function
        .size           triton_per_fused_native_group_norm_28,(.L_x_1 - triton_per_fused_native_group_norm_28)
        .other          triton_per_fused_native_group_norm_28,@"STO_CUDA_ENTRY STV_DEFAULT"
triton_per_fused_native_group_norm_28:
.text.triton_per_fused_native_group_norm_28:
[----:B------:R-:W0:Y:S01]  /*0000*/  LDC R1, c[0x0][0x28] ;  /* 0x00000a00ff017b82 */ /* 0x000e220000000800 */
[----:B------:R-:W1:Y:S07]  /*0010*/  S2R R0, SR_TID.X ;  /* 0x0000000000007919 */ /* 0x000e6e0000002100 */
[----:B------:R-:W2:Y:S01]  /*0020*/  LDC.64 R16, c[0x0][0x210] ;  /* 0x00008400ff107b82 */ /* 0x000ea20000000a00 */
[----:B------:R-:W-:Y:S01]  /*0030*/  CS2R R6, SRZ ;  /* 0x0000000000067805 */ /* 0x000fe2000001ff00 */
[----:B------:R-:W-:Y:S01]  /*0040*/  ULDC.64 UR6, c[0x0][0x208] ;  /* 0x0000820000067ab9 */ /* 0x000fe20000000a00 */
[----:B------:R-:W3:Y:S01]  /*0050*/  S2R R3, SR_CTAID.X ;  /* 0x0000000000037919 */ /* 0x000ee20000002500 */
[----:B-1----:R-:W-:-:S02]  /*0060*/  SHF.R.U32.HI R2, RZ, 0x3, R0 ;  /* 0x00000003ff027819 */ /* 0x002fc40000011600 */
[----:B------:R-:W-:Y:S02]  /*0070*/  SHF.L.U32 R18, R0, 0x2, RZ ;  /* 0x0000000200127819 */ /* 0x000fe400000006ff */
[----:B---3--:R-:W-:Y:S02]  /*0080*/  SHF.L.U32 R3, R3, 0x7, RZ ;  /* 0x0000000703037819 */ /* 0x008fe400000006ff */
[----:B------:R-:W-:Y:S02]  /*0090*/  SGXT.U32 R2, R2, 0x5 ;  /* 0x000000050202781a */ /* 0x000fe40000000000 */
[----:B------:R-:W-:Y:S02]  /*00a0*/  LOP3.LUT R18, R18, 0x1c, RZ, 0xc0, !PT ;  /* 0x0000001c12127812 */ /* 0x000fe400078ec0ff */
[----:B------:R-:W-:Y:S02]  /*00b0*/  LOP3.LUT R5, R3, R2, RZ, 0xfc, !PT ;  /* 0x0000000203057212 */ /* 0x000fe400078efcff */
[----:B------:R-:W-:-:S02]  /*00c0*/  LOP3.LUT R9, R3, 0x20, R2, 0xfe, !PT ;  /* 0x0000002003097812 */ /* 0x000fc400078efe02 */
[C---:B------:R-:W-:Y:S02]  /*00d0*/  ISETP.GE.AND P0, PT, R5.reuse, 0x80, PT ;  /* 0x000000800500780c */ /* 0x040fe40003f06270 */
[-C--:B------:R-:W-:Y:S02]  /*00e0*/  LEA R15, R5, R18.reuse, 0x5 ;  /* 0x00000012050f7211 */ /* 0x080fe400078e28ff */
[----:B------:R-:W-:Y:S02]  /*00f0*/  CS2R R4, SRZ ;  /* 0x0000000000047805 */ /* 0x000fe4000001ff00 */
[----:B------:R-:W-:Y:S01]  /*0100*/  ISETP.GE.AND P1, PT, R9, 0x80, PT ;  /* 0x000000800900780c */ /* 0x000fe20003f26270 */
[----:B--2---:R-:W-:Y:S01]  /*0110*/  IMAD.WIDE R14, R15, 0x4, R16 ;  /* 0x000000040f0e7825 */ /* 0x004fe200078e0210 */
[----:B------:R-:W-:-:S05]  /*0120*/  LEA R21, R9, R18, 0x5 ;  /* 0x0000001209157211 */ /* 0x000fca00078e28ff */
[----:B------:R1:W2:Y:S01]  /*0130*/  @!P0 LDG.E.128 R4, desc[UR6][R14.64] ;  /* 0x000000060e048981 */ /* 0x0002a2000c1e1d00 */
[----:B------:R-:W-:Y:S02]  /*0140*/  CS2R R8, SRZ ;  /* 0x0000000000087805 */ /* 0x000fe4000001ff00 */
[----:B------:R-:W-:Y:S01]  /*0150*/  CS2R R10, SRZ ;  /* 0x00000000000a7805 */ /* 0x000fe2000001ff00 */
[----:B------:R-:W-:Y:S01]  /*0160*/  IMAD.WIDE R20, R21, 0x4, R16 ;  /* 0x0000000415147825 */ /* 0x000fe200078e0210 */
[----:B------:R-:W-:-:S04]  /*0170*/  LOP3.LUT R13, R3, 0x40, R2, 0xfe, !PT ;  /* 0x00000040030d7812 */ /* 0x000fc800078efe02 */
[----:B------:R3:W4:Y:S01]  /*0180*/  @!P1 LDG.E.128 R8, desc[UR6][R20.64] ;  /* 0x0000000614089981 */ /* 0x000722000c1e1d00 */
[----:B------:R-:W-:Y:S02]  /*0190*/  LOP3.LUT R19, R3, 0x60, R2, 0xfe, !PT ;  /* 0x0000006003137812 */ /* 0x000fe400078efe02 */
[----:B------:R-:W-:Y:S02]  /*01a0*/  ISETP.GE.AND P2, PT, R13, 0x80, PT ;  /* 0x000000800d00780c */ /* 0x000fe40003f46270 */
[----:B------:R-:W-:Y:S02]  /*01b0*/  ISETP.GE.AND P3, PT, R19, 0x80, PT ;  /* 0x000000801300780c */ /* 0x000fe40003f66270 */
[-C--:B------:R-:W-:Y:S02]  /*01c0*/  LEA R23, R13, R18.reuse, 0x5 ;  /* 0x000000120d177211 */ /* 0x080fe400078e28ff */
[----:B------:R-:W-:Y:S02]  /*01d0*/  LEA R25, R19, R18, 0x5 ;  /* 0x0000001213197211 */ /* 0x000fe400078e28ff */
[----:B------:R-:W-:-:S02]  /*01e0*/  CS2R R12, SRZ ;  /* 0x00000000000c7805 */ /* 0x000fc4000001ff00 */
[----:B-1----:R-:W-:Y:S01]  /*01f0*/  CS2R R14, SRZ ;  /* 0x00000000000e7805 */ /* 0x002fe2000001ff00 */
[----:B------:R-:W-:Y:S01]  /*0200*/  IMAD.WIDE R22, R23, 0x4, R16 ;  /* 0x0000000417167825 */ /* 0x000fe200078e0210 */
[----:B------:R-:W-:-:S03]  /*0210*/  CS2R R18, SRZ ;  /* 0x0000000000127805 */ /* 0x000fc6000001ff00 */
[----:B---3--:R-:W-:Y:S01]  /*0220*/  IMAD.WIDE R20, R25, 0x4, R16 ;  /* 0x0000000419147825 */ /* 0x008fe200078e0210 */
[----:B------:R-:W-:Y:S01]  /*0230*/  CS2R R16, SRZ ;  /* 0x0000000000107805 */ /* 0x000fe2000001ff00 */
[----:B------:R1:W3:Y:S05]  /*0240*/  @!P2 LDG.E.128 R12, desc[UR6][R22.64] ;  /* 0x00000006160ca981 */ /* 0x0002ea000c1e1d00 */
[----:B------:R5:W3:Y:S01]  /*0250*/  @!P3 LDG.E.128 R16, desc[UR6][R20.64] ;  /* 0x000000061410b981 */ /* 0x000ae2000c1e1d00 */
[----:B------:R-:W1:Y:S01]  /*0260*/  S2UR UR5, SR_CgaCtaId ;  /* 0x00000000000579c3 */ /* 0x000e620000008800 */
[----:B------:R-:W-:Y:S02]  /*0270*/  UMOV UR4, 0x400 ;  /* 0x0000040000047882 */ /* 0x000fe40000000000 */
[----:B01----:R-:W-:Y:S01]  /*0280*/  UPRMT UR4, UR5, 0x654, UR4 ;  /* 0x0000065405047896 */ /* 0x003fe20008000004 */
[----:B--2---:R-:W-:-:S02]  /*0290*/  SEL R4, R4, RZ, !P0 ;  /* 0x000000ff04047207 */ /* 0x004fc40004000000 */
[----:B------:R-:W-:Y:S02]  /*02a0*/  SEL R5, R5, RZ, !P0 ;  /* 0x000000ff05057207 */ /* 0x000fe40004000000 */
[----:B------:R-:W-:-:S03]  /*02b0*/  SEL R6, R6, RZ, !P0 ;  /* 0x000000ff06067207 */ /* 0x000fc60004000000 */
[----:B------:R-:W-:Y:S01]  /*02c0*/  FADD R23, R4, R5 ;  /* 0x0000000504177221 */ /* 0x000fe20000000000 */
[----:B------:R-:W-:-:S03]  /*02d0*/  SEL R7, R7, RZ, !P0 ;  /* 0x000000ff07077207 */ /* 0x000fc60004000000 */
[----:B------:R-:W-:Y:S01]  /*02e0*/  FADD R22, R6, R23 ;  /* 0x0000001706167221 */ /* 0x000fe20000000000 */
[----:B----4-:R-:W-:Y:S02]  /*02f0*/  SEL R8, R8, RZ, !P1 ;  /* 0x000000ff08087207 */ /* 0x010fe40004800000 */
[----:B------:R-:W-:Y:S01]  /*0300*/  SEL R9, R9, RZ, !P1 ;  /* 0x000000ff09097207 */ /* 0x000fe20004800000 */
[----:B------:R-:W-:Y:S01]  /*0310*/  FADD R22, R7, R22 ;  /* 0x0000001607167221 */ /* 0x000fe20000000000 */
[----:B------:R-:W-:-:S03]  /*0320*/  SEL R10, R10, RZ, !P1 ;  /* 0x000000ff0a0a7207 */ /* 0x000fc60004800000 */
[----:B-----5:R-:W-:Y:S01]  /*0330*/  FADD R21, R8, R9 ;  /* 0x0000000908157221 */ /* 0x020fe20000000000 */
[----:B------:R-:W-:Y:S02]  /*0340*/  FSEL R20, R22, RZ, !P0 ;  /* 0x000000ff16147208 */ /* 0x000fe40004000000 */
[----:B------:R-:W-:Y:S01]  /*0350*/  SEL R11, R11, RZ, !P1 ;  /* 0x000000ff0b0b7207 */ /* 0x000fe20004800000 */
[----:B------:R-:W-:Y:S02]  /*0360*/  FADD R22, R10, R21 ;  /* 0x000000150a167221 */ /* 0x000fe40000000000 */
[----:B------:R-:W0:Y:S02]  /*0370*/  SHFL.BFLY PT, R25, R20, 0x4, 0x1f ;  /* 0x0c801f0014197f89 */ /* 0x000e2400000e0000 */
[----:B------:R-:W-:-:S05]  /*0380*/  FADD R22, R11, R22 ;  /* 0x000000160b167221 */ /* 0x000fca0000000000 */
[----:B------:R-:W-:-:S05]  /*0390*/  FSEL R22, R22, RZ, !P1 ;  /* 0x000000ff16167208 */ /* 0x000fca0004800000 */
[----:B------:R-:W1:Y:S01]  /*03a0*/  SHFL.BFLY PT, R23, R22, 0x4, 0x1f ;  /* 0x0c801f0016177f89 */ /* 0x000e6200000e0000 */
[----:B---3--:R-:W-:Y:S02]  /*03b0*/  SEL R12, R12, RZ, !P2 ;  /* 0x000000ff0c0c7207 */ /* 0x008fe40005000000 */
[----:B------:R-:W-:Y:S02]  /*03c0*/  SEL R13, R13, RZ, !P2 ;  /* 0x000000ff0d0d7207 */ /* 0x000fe40005000000 */
[----:B------:R-:W-:Y:S02]  /*03d0*/  SEL R16, R16, RZ, !P3 ;  /* 0x000000ff10107207 */ /* 0x000fe40005800000 */
[----:B------:R-:W-:Y:S01]  /*03e0*/  SEL R17, R17, RZ, !P3 ;  /* 0x000000ff11117207 */ /* 0x000fe20005800000 */
[----:B------:R-:W-:Y:S01]  /*03f0*/  FADD R21, R12, R13 ;  /* 0x0000000d0c157221 */ /* 0x000fe20000000000 */
[----:B------:R-:W-:Y:S02]  /*0400*/  SEL R14, R14, RZ, !P2 ;  /* 0x000000ff0e0e7207 */ /* 0x000fe40005000000 */
[----:B------:R-:W-:Y:S01]  /*0410*/  SEL R18, R18, RZ, !P3 ;  /* 0x000000ff12127207 */ /* 0x000fe20005800000 */
[----:B0-----:R-:W-:Y:S01]  /*0420*/  FADD R20, R20, R25 ;  /* 0x0000001914147221 */ /* 0x001fe20000000000 */
[----:B------:R-:W-:Y:S01]  /*0430*/  FADD R25, R16, R17 ;  /* 0x0000001110197221 */ /* 0x000fe20000000000 */
[----:B------:R-:W-:Y:S01]  /*0440*/  SEL R15, R15, RZ, !P2 ;  /* 0x000000ff0f0f7207 */ /* 0x000fe20005000000 */
[----:B------:R-:W-:Y:S01]  /*0450*/  FADD R24, R14, R21 ;  /* 0x000000150e187221 */ /* 0x000fe20000000000 */
[----:B------:R-:W-:Y:S01]  /*0460*/  SEL R19, R19, RZ, !P3 ;  /* 0x000000ff13137207 */ /* 0x000fe20005800000 */
[----:B------:R-:W-:-:S02]  /*0470*/  FADD R26, R18, R25 ;  /* 0x00000019121a7221 */ /* 0x000fc40000000000 */
[----:B------:R-:W-:Y:S02]  /*0480*/  FADD R21, R15, R24 ;  /* 0x000000180f157221 */ /* 0x000fe40000000000 */
[----:B------:R-:W-:-:S03]  /*0490*/  FADD R26, R19, R26 ;  /* 0x0000001a131a7221 */ /* 0x000fc60000000000 */
[----:B------:R-:W-:Y:S01]  /*04a0*/  FSEL R21, R21, RZ, !P2 ;  /* 0x000000ff15157208 */ /* 0x000fe20005000000 */
[----:B-1----:R-:W-:Y:S01]  /*04b0*/  FADD R25, R22, R23 ;  /* 0x0000001716197221 */ /* 0x002fe20000000000 */
[----:B------:R-:W-:Y:S01]  /*04c0*/  FSEL R23, R26, RZ, !P3 ;  /* 0x000000ff1a177208 */ /* 0x000fe20005800000 */
[----:B------:R-:W-:Y:S04]  /*04d0*/  SHFL.BFLY PT, R29, R20, 0x2, 0x1f ;  /* 0x0c401f00141d7f89 */ /* 0x000fe800000e0000 */
[----:B------:R-:W0:Y:S04]  /*04e0*/  SHFL.BFLY PT, R24, R21, 0x4, 0x1f ;  /* 0x0c801f0015187f89 */ /* 0x000e2800000e0000 */
[----:B------:R-:W1:Y:S04]  /*04f0*/  SHFL.BFLY PT, R22, R23, 0x4, 0x1f ;  /* 0x0c801f0017167f89 */ /* 0x000e6800000e0000 */
[----:B------:R-:W2:Y:S01]  /*0500*/  SHFL.BFLY PT, R26, R25, 0x2, 0x1f ;  /* 0x0c401f00191a7f89 */ /* 0x000ea200000e0000 */
[----:B0-----:R-:W-:Y:S01]  /*0510*/  FADD R27, R21, R24 ;  /* 0x00000018151b7221 */ /* 0x001fe20000000000 */
[----:B------:R-:W-:Y:S01]  /*0520*/  FADD R21, R20, R29 ;  /* 0x0000001d14157221 */ /* 0x000fe20000000000 */
[----:B-1----:R-:W-:-:S03]  /*0530*/  FADD R29, R23, R22 ;  /* 0x00000016171d7221 */ /* 0x002fc60000000000 */
[----:B------:R-:W0:Y:S01]  /*0540*/  SHFL.BFLY PT, R24, R27, 0x2, 0x1f ;  /* 0x0c401f001b187f89 */ /* 0x000e2200000e0000 */
[----:B--2---:R-:W-:-:S03]  /*0550*/  FADD R22, R25, R26 ;  /* 0x0000001a19167221 */ /* 0x004fc60000000000 */
[----:B------:R-:W1:Y:S04]  /*0560*/  SHFL.BFLY PT, R23, R29, 0x2, 0x1f ;  /* 0x0c401f001d177f89 */ /* 0x000e6800000e0000 */
[----:B------:R-:W2:Y:S04]  /*0570*/  SHFL.BFLY PT, R26, R21, 0x1, 0x1f ;  /* 0x0c201f00151a7f89 */ /* 0x000ea800000e0000 */
[----:B------:R-:W3:Y:S01]  /*0580*/  SHFL.BFLY PT, R28, R22, 0x1, 0x1f ;  /* 0x0c201f00161c7f89 */ /* 0x000ee200000e0000 */
[----:B0-----:R-:W-:Y:S01]  /*0590*/  FADD R20, R27, R24 ;  /* 0x000000181b147221 */ /* 0x001fe20000000000 */
[----:B-1----:R-:W-:-:S04]  /*05a0*/  FADD R23, R29, R23 ;  /* 0x000000171d177221 */ /* 0x002fc80000000000 */
[----:B------:R-:W0:Y:S01]  /*05b0*/  SHFL.BFLY PT, R25, R20, 0x1, 0x1f ;  /* 0x0c201f0014197f89 */ /* 0x000e2200000e0000 */
[----:B--2---:R-:W-:-:S03]  /*05c0*/  FADD R24, R21, R26 ;  /* 0x0000001a15187221 */ /* 0x004fc60000000000 */
[----:B------:R-:W1:Y:S01]  /*05d0*/  SHFL.BFLY PT, R26, R23, 0x1, 0x1f ;  /* 0x0c201f00171a7f89 */ /* 0x000e6200000e0000 */
[----:B---3--:R-:W-:Y:S01]  /*05e0*/  FADD R28, R22, R28 ;  /* 0x0000001c161c7221 */ /* 0x008fe20000000000 */
[----:B------:R-:W-:-:S03]  /*05f0*/  FFMA R5, R24, -0.03125, R5 ;  /* 0xbd00000018057823 */ /* 0x000fc60000000005 */
[----:B------:R-:W-:Y:S01]  /*0600*/  FFMA R9, R28, -0.03125, R9 ;  /* 0xbd0000001c097823 */ /* 0x000fe20000000009 */
[----:B------:R-:W-:Y:S01]  /*0610*/  FFMA R4, R24, -0.03125, R4 ;  /* 0xbd00000018047823 */ /* 0x000fe20000000004 */
[----:B------:R-:W-:Y:S01]  /*0620*/  FMUL R5, R5, R5 ;  /* 0x0000000505057220 */ /* 0x000fe20000400000 */
[C---:B------:R-:W-:Y:S01]  /*0630*/  FFMA R8, R28.reuse, -0.03125, R8 ;  /* 0xbd0000001c087823 */ /* 0x040fe20000000008 */
[----:B------:R-:W-:Y:S01]  /*0640*/  FMUL R9, R9, R9 ;  /* 0x0000000909097220 */ /* 0x000fe20000400000 */
[----:B------:R-:W-:Y:S01]  /*0650*/  FFMA R10, R28, -0.03125, R10 ;  /* 0xbd0000001c0a7823 */ /* 0x000fe2000000000a */
[----:B------:R-:W-:Y:S02]  /*0660*/  FFMA R4, R4, R4, R5 ;  /* 0x0000000404047223 */ /* 0x000fe40000000005 */
[----:B------:R-:W-:Y:S01]  /*0670*/  FFMA R5, R8, R8, R9 ;  /* 0x0000000808057223 */ /* 0x000fe20000000009 */
[----:B------:R-:W-:Y:S01]  /*0680*/  FFMA R9, R24, -0.03125, R6 ;  /* 0xbd00000018097823 */ /* 0x000fe20000000006 */
[----:B------:R-:W-:-:S02]  /*0690*/  FFMA R11, R28, -0.03125, R11 ;  /* 0xbd0000001c0b7823 */ /* 0x000fc4000000000b */
[----:B------:R-:W-:Y:S01]  /*06a0*/  FFMA R10, R10, R10, R5 ;  /* 0x0000000a0a0a7223 */ /* 0x000fe20000000005 */
[----:B------:R-:W-:Y:S01]  /*06b0*/  FFMA R4, R9, R9, R4 ;  /* 0x0000000909047223 */ /* 0x000fe20000000004 */
[----:B------:R-:W-:Y:S02]  /*06c0*/  FFMA R7, R24, -0.03125, R7 ;  /* 0xbd00000018077823 */ /* 0x000fe40000000007 */
[----:B------:R-:W-:Y:S02]  /*06d0*/  FFMA R10, R11, R11, R10 ;  /* 0x0000000b0b0a7223 */ /* 0x000fe4000000000a */
[----:B------:R-:W-:Y:S01]  /*06e0*/  FFMA R4, R7, R7, R4 ;  /* 0x0000000707047223 */ /* 0x000fe20000000004 */
[----:B0-----:R-:W-:Y:S01]  /*06f0*/  FADD R20, R20, R25 ;  /* 0x0000001914147221 */ /* 0x001fe20000000000 */
[----:B-1----:R-:W-:Y:S01]  /*0700*/  FADD R26, R23, R26 ;  /* 0x0000001a171a7221 */ /* 0x002fe20000000000 */
[----:B------:R-:W-:Y:S02]  /*0710*/  FSEL R10, R10, RZ, !P1 ;  /* 0x000000ff0a0a7208 */ /* 0x000fe40004800000 */
[----:B------:R-:W-:Y:S01]  /*0720*/  FSEL R4, R4, RZ, !P0 ;  /* 0x000000ff04047208 */ /* 0x000fe20004000000 */
[----:B------:R-:W-:Y:S01]  /*0730*/  FFMA R13, R20, -0.03125, R13 ;  /* 0xbd000000140d7823 */ /* 0x000fe2000000000d */
[----:B------:R-:W-:Y:S01]  /*0740*/  FFMA R17, R26, -0.03125, R17 ;  /* 0xbd0000001a117823 */ /* 0x000fe20000000011 */
[----:B------:R-:W0:Y:S01]  /*0750*/  SHFL.BFLY PT, R7, R10, 0x4, 0x1f ;  /* 0x0c801f000a077f89 */ /* 0x000e2200000e0000 */
[----:B------:R-:W-:Y:S01]  /*0760*/  FFMA R12, R20, -0.03125, R12 ;  /* 0xbd000000140c7823 */ /* 0x000fe2000000000c */
[----:B------:R-:W-:Y:S01]  /*0770*/  FFMA R16, R26, -0.03125, R16 ;  /* 0xbd0000001a107823 */ /* 0x000fe20000000010 */
[----:B------:R-:W-:Y:S01]  /*0780*/  FMUL R13, R13, R13 ;  /* 0x0000000d0d0d7220 */ /* 0x000fe20000400000 */
[----:B------:R-:W-:Y:S01]  /*0790*/  FMUL R17, R17, R17 ;  /* 0x0000001111117220 */ /* 0x000fe20000400000 */
[----:B------:R-:W1:Y:S01]  /*07a0*/  SHFL.BFLY PT, R5, R4, 0x4, 0x1f ;  /* 0x0c801f0004057f89 */ /* 0x000e6200000e0000 */
[----:B------:R-:W-:Y:S01]  /*07b0*/  FFMA R14, R20, -0.03125, R14 ;  /* 0xbd000000140e7823 */ /* 0x000fe2000000000e */
[----:B------:R-:W-:Y:S01]  /*07c0*/  FFMA R13, R12, R12, R13 ;  /* 0x0000000c0c0d7223 */ /* 0x000fe2000000000d */
[----:B------:R-:W-:Y:S01]  /*07d0*/  FFMA R17, R16, R16, R17 ;  /* 0x0000001010117223 */ /* 0x000fe20000000011 */
[----:B------:R-:W-:Y:S01]  /*07e0*/  FFMA R18, R26, -0.03125, R18 ;  /* 0xbd0000001a127823 */ /* 0x000fe20000000012 */
[----:B------:R-:W-:Y:S01]  /*07f0*/  FFMA R15, R20, -0.03125, R15 ;  /* 0xbd000000140f7823 */ /* 0x000fe2000000000f */
[----:B------:R-:W-:Y:S01]  /*0800*/  FFMA R14, R14, R14, R13 ;  /* 0x0000000e0e0e7223 */ /* 0x000fe2000000000d */
[----:B------:R-:W-:Y:S01]  /*0810*/  FFMA R19, R26, -0.03125, R19 ;  /* 0xbd0000001a137823 */ /* 0x000fe20000000013 */
[----:B------:R-:W-:-:S02]  /*0820*/  FFMA R18, R18, R18, R17 ;  /* 0x0000001212127223 */ /* 0x000fc40000000011 */
[----:B------:R-:W-:Y:S02]  /*0830*/  FFMA R14, R15, R15, R14 ;  /* 0x0000000f0f0e7223 */ /* 0x000fe4000000000e */
[----:B------:R-:W-:-:S03]  /*0840*/  FFMA R18, R19, R19, R18 ;  /* 0x0000001313127223 */ /* 0x000fc60000000012 */
[----:B------:R-:W-:Y:S02]  /*0850*/  FSEL R14, R14, RZ, !P2 ;  /* 0x000000ff0e0e7208 */ /* 0x000fe40005000000 */
[----:B------:R-:W-:Y:S01]  /*0860*/  FSEL R18, R18, RZ, !P3 ;  /* 0x000000ff12127208 */ /* 0x000fe20005800000 */
[----:B0-----:R-:W-:Y:S02]  /*0870*/  FADD R8, R10, R7 ;  /* 0x000000070a087221 */ /* 0x001fe40000000000 */
[----:B------:R-:W0:Y:S04]  /*0880*/  SHFL.BFLY PT, R9, R14, 0x4, 0x1f ;  /* 0x0c801f000e097f89 */ /* 0x000e2800000e0000 */
[----:B------:R-:W2:Y:S01]  /*0890*/  SHFL.BFLY PT, R13, R18, 0x4, 0x1f ;  /* 0x0c801f00120d7f89 */ /* 0x000ea200000e0000 */
[----:B-1----:R-:W-:-:S03]  /*08a0*/  FADD R5, R4, R5 ;  /* 0x0000000504057221 */ /* 0x002fc60000000000 */
[----:B------:R-:W1:Y:S04]  /*08b0*/  SHFL.BFLY PT, R7, R8, 0x2, 0x1f ;  /* 0x0c401f0008077f89 */ /* 0x000e6800000e0000 */
[----:B------:R-:W3:Y:S01]  /*08c0*/  SHFL.BFLY PT, R6, R5, 0x2, 0x1f ;  /* 0x0c401f0005067f89 */ /* 0x000ee200000e0000 */
[----:B0-----:R-:W-:Y:S01]  /*08d0*/  FADD R11, R14, R9 ;  /* 0x000000090e0b7221 */ /* 0x001fe20000000000 */
[----:B--2---:R-:W-:-:S04]  /*08e0*/  FADD R15, R18, R13 ;  /* 0x0000000d120f7221 */ /* 0x004fc80000000000 */
[----:B------:R-:W0:Y:S01]  /*08f0*/  SHFL.BFLY PT, R12, R11, 0x2, 0x1f ;  /* 0x0c401f000b0c7f89 */ /* 0x000e2200000e0000 */
[----:B-1----:R-:W-:-:S03]  /*0900*/  FADD R4, R8, R7 ;  /* 0x0000000708047221 */ /* 0x002fc60000000000 */
[----:B------:R-:W1:Y:S01]  /*0910*/  SHFL.BFLY PT, R16, R15, 0x2, 0x1f ;  /* 0x0c401f000f107f89 */ /* 0x000e6200000e0000 */
[----:B---3--:R-:W-:-:S03]  /*0920*/  FADD R6, R5, R6 ;  /* 0x0000000605067221 */ /* 0x008fc60000000000 */
[----:B------:R-:W2:Y:S01]  /*0930*/  SHFL.BFLY PT, R9, R4, 0x1, 0x1f ;  /* 0x0c201f0004097f89 */ /* 0x000ea200000e0000 */
[----:B------:R-:W-:-:S05]  /*0940*/  LEA R5, R2, UR4, 0x2 ;  /* 0x0000000402057c11 */ /* 0x000fca000f8e10ff */
[----:B------:R-:W-:Y:S04]  /*0950*/  STS [R5], R24 ;  /* 0x0000001805007388 */ /* 0x000fe80000000800 */
[----:B------:R-:W-:Y:S04]  /*0960*/  STS [R5+0x80], R28 ;  /* 0x0000801c05007388 */ /* 0x000fe80000000800 */
[----:B------:R-:W-:Y:S04]  /*0970*/  STS [R5+0x100], R20 ;  /* 0x0001001405007388 */ /* 0x000fe80000000800 */
[----:B------:R-:W-:Y:S01]  /*0980*/  STS [R5+0x180], R26 ;  /* 0x0001801a05007388 */ /* 0x000fe20000000800 */
[----:B0-----:R-:W-:Y:S01]  /*0990*/  FADD R13, R11, R12 ;  /* 0x0000000c0b0d7221 */ /* 0x001fe20000000000 */
[----:B-1----:R-:W-:Y:S01]  /*09a0*/  FADD R16, R15, R16 ;  /* 0x000000100f107221 */ /* 0x002fe20000000000 */
[----:B------:R-:W-:Y:S01]  /*09b0*/  LOP3.LUT R2, R0, 0x7f, RZ, 0xc0, !PT ;  /* 0x0000007f00027812 */ /* 0x000fe200078ec0ff */
[----:B------:R-:W0:Y:S01]  /*09c0*/  SHFL.BFLY PT, R7, R6, 0x1, 0x1f ;  /* 0x0c201f0006077f89 */ /* 0x000e2200000e0000 */
[----:B--2---:R-:W-:Y:S01]  /*09d0*/  FADD R12, R4, R9 ;  /* 0x00000009040c7221 */ /* 0x004fe20000000000 */
[----:B------:R-:W-:Y:S01]  /*09e0*/  BAR.SYNC.DEFER_BLOCKING 0x0 ;  /* 0x0000000000007b1d */ /* 0x000fe20000010000 */
[----:B------:R-:W-:Y:S01]  /*09f0*/  LEA R4, R2, UR4, 0x2 ;  /* 0x0000000402047c11 */ /* 0x000fe2000f8e10ff */
[----:B------:R-:W-:-:S06]  /*0a00*/  HFMA2.MMA R18, -RZ, RZ, 1.25, 0 ;  /* 0x3d000000ff127435 */ /* 0x000fcc00000001ff */
[----:B------:R-:W1:Y:S01]  /*0a10*/  LDC.64 R8, c[0x0][0x228] ;  /* 0x00008a00ff087b82 */ /* 0x000e620000000a00 */
[----:B------:R-:W2:Y:S04]  /*0a20*/  SHFL.BFLY PT, R14, R13, 0x1, 0x1f ;  /* 0x0c201f000d0e7f89 */ /* 0x000ea800000e0000 */
[----:B------:R-:W3:Y:S04]  /*0a30*/  SHFL.BFLY PT, R17, R16, 0x1, 0x1f ;  /* 0x0c201f0010117f89 */ /* 0x000ee800000e0000 */
[----:B------:R-:W-:Y:S01]  /*0a40*/  LDS R2, [R4] ;  /* 0x0000000004027984 */ /* 0x000fe20000000800 */
[----:B------:R-:W-:Y:S01]  /*0a50*/  BAR.SYNC.DEFER_BLOCKING 0x0 ;  /* 0x0000000000007b1d */ /* 0x000fe20000010000 */
[----:B0-----:R-:W-:Y:S01]  /*0a60*/  FADD R10, R6, R7 ;  /* 0x00000007060a7221 */ /* 0x001fe20000000000 */
[----:B--2---:R-:W-:-:S06]  /*0a70*/  FADD R14, R13, R14 ;  /* 0x0000000e0d0e7221 */ /* 0x004fcc0000000000 */
[----:B------:R-:W0:Y:S01]  /*0a80*/  LDC.64 R6, c[0x0][0x218] ;  /* 0x00008600ff067b82 */ /* 0x000e220000000a00 */
[----:B---3--:R-:W-:Y:S01]  /*0a90*/  FADD R16, R16, R17 ;  /* 0x0000001110107221 */ /* 0x008fe20000000000 */
[----:B------:R-:W-:Y:S04]  /*0aa0*/  STS [R5], R10 ;  /* 0x0000000a05007388 */ /* 0x000fe80000000800 */
[----:B------:R-:W-:Y:S04]  /*0ab0*/  STS [R5+0x80], R12 ;  /* 0x0000800c05007388 */ /* 0x000fe80000000800 */
[----:B------:R-:W-:Y:S04]  /*0ac0*/  STS [R5+0x100], R14 ;  /* 0x0001000e05007388 */ /* 0x000fe80000000800 */
[----:B------:R-:W-:Y:S01]  /*0ad0*/  STS [R5+0x180], R16 ;  /* 0x0001801005007388 */ /* 0x000fe20000000800 */
[----:B------:R-:W-:Y:S06]  /*0ae0*/  BAR.SYNC.DEFER_BLOCKING 0x0 ;  /* 0x0000000000007b1d */ /* 0x000fec0000010000 */
[----:B------:R-:W2:Y:S02]  /*0af0*/  LDS R11, [R4] ;  /* 0x00000000040b7984 */ /* 0x000ea40000000800 */
[----:B------:R-:W-:Y:S01]  /*0b00*/  BAR.SYNC.DEFER_BLOCKING 0x0 ;  /* 0x0000000000007b1d */ /* 0x000fe20000010000 */
[----:B------:R-:W-:-:S02]  /*0b10*/  LOP3.LUT P0, RZ, R0, 0x80, RZ, 0xc0, !PT ;  /* 0x0000008000ff7812 */ /* 0x000fc4000780c0ff */
[----:B------:R-:W-:-:S04]  /*0b20*/  LOP3.LUT R13, R3, 0x7f, R0, 0xf8, !PT ;  /* 0x0000007f030d7812 */ /* 0x000fc800078ef800 */
[----:B------:R-:W-:Y:S01]  /*0b30*/  ISETP.LT.AND P0, PT, R13, 0x80, !P0 ;  /* 0x000000800d00780c */ /* 0x000fe20004701270 */
[----:B------:R3:W-:Y:S04]  /*0b40*/  STS [R5], R10 ;  /* 0x0000000a05007388 */ /* 0x0007e80000000800 */
[----:B------:R3:W-:Y:S04]  /*0b50*/  STS [R5+0x80], R12 ;  /* 0x0000800c05007388 */ /* 0x0007e80000000800 */
[----:B------:R3:W-:Y:S04]  /*0b60*/  STS [R5+0x100], R14 ;  /* 0x0001000e05007388 */ /* 0x0007e80000000800 */
[----:B------:R3:W-:Y:S01]  /*0b70*/  STS [R5+0x180], R16 ;  /* 0x0001801005007388 */ /* 0x0007e20000000800 */
[----:B--2---:R-:W-:-:S06]  /*0b80*/  FFMA R11, R11, R18, 9.9999997473787516356e-06 ;  /* 0x3727c5ac0b0b7423 */ /* 0x004fcc0000000012 */
[----:B------:R-:W2:Y:S01]  /*0b90*/  MUFU.RSQ R11, R11 ;  /* 0x0000000b000b7308 */ /* 0x000ea20000001400 */
[C---:B-1----:R-:W-:Y:S01]  /*0ba0*/  IMAD.WIDE R8, R13.reuse, 0x4, R8 ;  /* 0x000000040d087825 */ /* 0x042fe200078e0208 */
[----:B------:R-:W-:Y:S03]  /*0bb0*/  BAR.SYNC.DEFER_BLOCKING 0x0 ;  /* 0x0000000000007b1d */ /* 0x000fe60000010000 */
[----:B------:R-:W-:Y:S01]  /*0bc0*/  FMUL R3, R2, 0.03125 ;  /* 0x3d00000002037820 */ /* 0x000fe20000400000 */
[----:B0-----:R-:W-:Y:S02]  /*0bd0*/  IMAD.WIDE R6, R13, 0x4, R6 ;  /* 0x000000040d067825 */ /* 0x001fe400078e0206 */
[----:B--2---:R3:W-:Y:S04]  /*0be0*/  @P0 STG.E desc[UR6][R8.64], R11 ;  /* 0x0000000b08000986 */ /* 0x0047e8000c101906 */
[----:B------:R3:W-:Y:S01]  /*0bf0*/  @P0 STG.E desc[UR6][R6.64], R3 ;  /* 0x0000000306000986 */ /* 0x0007e2000c101906 */
[----:B------:R-:W-:Y:S05]  /*0c00*/  @!P0 EXIT ;  /* 0x000000000000894d */ /* 0x000fea0003800000 */
[----:B---3--:R-:W0:Y:S01]  /*0c10*/  LDS R5, [R4] ;  /* 0x0000000004057984 */ /* 0x008e220000000800 */
[----:B------:R-:W1:Y:S02]  /*0c20*/  LDC.64 R2, c[0x0][0x220] ;  /* 0x00008800ff027b82 */ /* 0x000e640000000a00 */
[----:B-1----:R-:W-:-:S05]  /*0c30*/  IMAD.WIDE R2, R13, 0x4, R2 ;  /* 0x000000040d027825 */ /* 0x002fca00078e0202 */
[----:B0-----:R-:W-:Y:S01]  /*0c40*/  STG.E desc[UR6][R2.64], R5 ;  /* 0x0000000502007986 */ /* 0x001fe2000c101906 */
[----:B------:R-:W-:Y:S05]  /*0c50*/  EXIT ;  /* 0x000000000000794d */ /* 0x000fea0003800000 */
.L_x_0:
[----:B------:R-:W-:-:S00]  /*0c60*/  BRA `(.L_x_0) ;  /* 0xfffffffc00fc7947 */ /* 0x000fc0000383ffff */
[----:B------:R-:W-:-:S00]  /*0c70*/  NOP ;  /* 0x0000000000007918 */ /* 0x000fc00000000000 */
        /* <DEDUP_REMOVED lines=8> */
.L_x_1:


//--------------------- .nv.global.init           --------------------------
	.section	.nv.global.init,"aw",@progbits
.nv.global.init:
	.type		_$_str,@object
	.size		_$_str,(.L_0 - _$_str)
_$_str:
        /*0000*/ 	.byte	0x5f, 0x5f, 0x43, 0x55, 0x44, 0x41, 0x5f, 0x46, 0x54, 0x5a, 0x00
.L_0:


//--------------------- .nv.shared.triton_per_fused_native_group_norm_28 --------------------------
	.section	.nv.shared.triton_per_fused_native_group_norm_28,"aw",@nobits
	.sectionflags	@""
	.align	16
	.zero		1024


//--------------------- .nv.constant0.triton_per_fused_native_group_norm_28 --------------------------
	.section	.nv.constant0.triton_per_fused_native_group_norm_28,"a",@progbits
	.sectionflags	@""
	.align	4
.nv.constant0.triton_per_fused_native_group_norm_28:
	.zero		568
